//
// Generated by NVIDIA NVVM Compiler
//
// Compiler Build ID: CL-36424714
// Cuda compilation tools, release 13.0, V13.0.88
// Based on NVVM 20.0.0
//

.version 9.0
.target sm_100
.address_size 64

	// .globl	_Z6conv2DPfS_iiS_i

.visible .entry _Z6conv2DPfS_iiS_i(
	.param .u64 .ptr .align 1 _Z6conv2DPfS_iiS_i_param_0,
	.param .u64 .ptr .align 1 _Z6conv2DPfS_iiS_i_param_1,
	.param .u32 _Z6conv2DPfS_iiS_i_param_2,
	.param .u32 _Z6conv2DPfS_iiS_i_param_3,
	.param .u64 .ptr .align 1 _Z6conv2DPfS_iiS_i_param_4,
	.param .u32 _Z6conv2DPfS_iiS_i_param_5
)
{
	.reg .pred 	%p<94>;
	.reg .b32 	%r<84>;
	.reg .b32 	%f<99>;
	.reg .b64 	%rd<25>;

	ld.param.u64 	%rd10, [_Z6conv2DPfS_iiS_i_param_0];
	ld.param.u64 	%rd9, [_Z6conv2DPfS_iiS_i_param_1];
	ld.param.u32 	%r37, [_Z6conv2DPfS_iiS_i_param_2];
	ld.param.u32 	%r38, [_Z6conv2DPfS_iiS_i_param_3];
	ld.param.u64 	%rd11, [_Z6conv2DPfS_iiS_i_param_4];
	ld.param.u32 	%r39, [_Z6conv2DPfS_iiS_i_param_5];
	cvta.to.global.u64 	%rd1, %rd11;
	cvta.to.global.u64 	%rd2, %rd10;
	mov.u32 	%r40, %ctaid.y;
	mov.u32 	%r41, %ntid.y;
	mov.u32 	%r42, %tid.y;
	mad.lo.s32 	%r1, %r40, %r41, %r42;
	mov.u32 	%r43, %ctaid.x;
	mov.u32 	%r44, %ntid.x;
	mov.u32 	%r45, %tid.x;
	mad.lo.s32 	%r2, %r43, %r44, %r45;
	shr.u32 	%r46, %r39, 31;
	add.s32 	%r47, %r39, %r46;
	shr.s32 	%r3, %r47, 1;
	neg.s32 	%r4, %r3;
	setp.lt.s32 	%p2, %r39, -1;
	mov.f32 	%f97, 0f00000000;
	@%p2 bra 	$L__BB0_44;
	abs.s32 	%r5, %r3;
	add.s32 	%r6, %r3, %r5;
	add.s32 	%r48, %r6, 1;
	and.b32  	%r7, %r48, 7;
	mov.f32 	%f97, 0f00000000;
	mov.u32 	%r75, %r4;
$L__BB0_2:
	mov.u32 	%r8, %r75;
	setp.lt.u32 	%p3, %r6, 7;
	add.s32 	%r49, %r8, %r1;
	setp.gt.s32 	%p4, %r49, -1;
	setp.lt.s32 	%p5, %r49, %r38;
	and.pred  	%p1, %p4, %p5;
	mul.lo.s32 	%r10, %r49, %r37;
	add.s32 	%r50, %r8, %r3;
	mul.lo.s32 	%r76, %r50, %r39;
	add.s32 	%r12, %r76, %r3;
	mov.u32 	%r82, %r4;
	@%p3 bra 	$L__BB0_22;
	add.s32 	%r51, %r6, 1;
	and.b32  	%r52, %r51, -8;
	neg.s32 	%r79, %r52;
	sub.s32 	%r80, 3, %r3;
	sub.s32 	%r78, %r2, %r3;
	add.s32 	%r77, %r78, %r10;
$L__BB0_4:
	.pragma "nounroll";
	setp.gt.s32 	%p6, %r78, -1;
	setp.lt.s32 	%p7, %r78, %r37;
	and.pred  	%p8, %p6, %p7;
	and.pred  	%p9, %p1, %p8;
	mul.wide.s32 	%rd12, %r77, 4;
	add.s64 	%rd3, %rd2, %rd12;
	mul.wide.s32 	%rd13, %r76, 4;
	add.s64 	%rd4, %rd1, %rd13;
	not.pred 	%p10, %p9;
	@%p10 bra 	$L__BB0_6;
	ld.global.f32 	%f43, [%rd3];
	ld.global.f32 	%f44, [%rd4];
	fma.rn.f32 	%f97, %f43, %f44, %f97;
$L__BB0_6:
	add.s32 	%r53, %r78, 1;
	setp.gt.s32 	%p11, %r53, -1;
	setp.lt.s32 	%p12, %r53, %r37;
	and.pred  	%p13, %p11, %p12;
	and.pred  	%p14, %p1, %p13;
	not.pred 	%p15, %p14;
	@%p15 bra 	$L__BB0_8;
	ld.global.f32 	%f45, [%rd3+4];
	ld.global.f32 	%f46, [%rd4+4];
	fma.rn.f32 	%f97, %f45, %f46, %f97;
$L__BB0_8:
	add.s32 	%r54, %r78, 2;
	setp.gt.s32 	%p16, %r54, -1;
	setp.lt.s32 	%p17, %r54, %r37;
	and.pred  	%p18, %p16, %p17;
	and.pred  	%p19, %p1, %p18;
	not.pred 	%p20, %p19;
	@%p20 bra 	$L__BB0_10;
	ld.global.f32 	%f47, [%rd3+8];
	ld.global.f32 	%f48, [%rd4+8];
	fma.rn.f32 	%f97, %f47, %f48, %f97;
$L__BB0_10:
	add.s32 	%r55, %r78, 3;
	setp.gt.s32 	%p21, %r55, -1;
	setp.lt.s32 	%p22, %r55, %r37;
	and.pred  	%p23, %p21, %p22;
	and.pred  	%p24, %p1, %p23;
	not.pred 	%p25, %p24;
	@%p25 bra 	$L__BB0_12;
	ld.global.f32 	%f49, [%rd3+12];
	ld.global.f32 	%f50, [%rd4+12];
	fma.rn.f32 	%f97, %f49, %f50, %f97;
$L__BB0_12:
	add.s32 	%r56, %r78, 4;
	setp.gt.s32 	%p26, %r56, -1;
	setp.lt.s32 	%p27, %r56, %r37;
	and.pred  	%p28, %p26, %p27;
	and.pred  	%p29, %p1, %p28;
	not.pred 	%p30, %p29;
	@%p30 bra 	$L__BB0_14;
	ld.global.f32 	%f51, [%rd3+16];
	ld.global.f32 	%f52, [%rd4+16];
	fma.rn.f32 	%f97, %f51, %f52, %f97;
$L__BB0_14:
	add.s32 	%r57, %r78, 5;
	setp.gt.s32 	%p31, %r57, -1;
	setp.lt.s32 	%p32, %r57, %r37;
	and.pred  	%p33, %p31, %p32;
	and.pred  	%p34, %p1, %p33;
	not.pred 	%p35, %p34;
	@%p35 bra 	$L__BB0_16;
	ld.global.f32 	%f53, [%rd3+20];
	ld.global.f32 	%f54, [%rd4+20];
	fma.rn.f32 	%f97, %f53, %f54, %f97;
$L__BB0_16:
	add.s32 	%r58, %r78, 6;
	setp.gt.s32 	%p36, %r58, -1;
	setp.lt.s32 	%p37, %r58, %r37;
	and.pred  	%p38, %p36, %p37;
	and.pred  	%p39, %p1, %p38;
	not.pred 	%p40, %p39;
	@%p40 bra 	$L__BB0_18;
	ld.global.f32 	%f55, [%rd3+24];
	ld.global.f32 	%f56, [%rd4+24];
	fma.rn.f32 	%f97, %f55, %f56, %f97;
$L__BB0_18:
	add.s32 	%r59, %r78, 7;
	setp.gt.s32 	%p41, %r59, -1;
	setp.lt.s32 	%p42, %r59, %r37;
	and.pred  	%p43, %p41, %p42;
	and.pred  	%p44, %p1, %p43;
	not.pred 	%p45, %p44;
	@%p45 bra 	$L__BB0_20;
	ld.global.f32 	%f57, [%rd3+28];
	ld.global.f32 	%f58, [%rd4+28];
	fma.rn.f32 	%f97, %f57, %f58, %f97;
$L__BB0_20:
	add.s32 	%r80, %r80, 8;
	add.s32 	%r79, %r79, 8;
	add.s32 	%r78, %r78, 8;
	add.s32 	%r77, %r77, 8;
	add.s32 	%r76, %r76, 8;
	setp.ne.s32 	%p46, %r79, 0;
	@%p46 bra 	$L__BB0_4;
	add.s32 	%r82, %r80, -3;
$L__BB0_22:
	setp.eq.s32 	%p47, %r7, 0;
	@%p47 bra 	$L__BB0_43;
	add.s32 	%r60, %r7, -1;
	setp.lt.u32 	%p48, %r60, 3;
	@%p48 bra 	$L__BB0_33;
	add.s32 	%r29, %r82, %r2;
	setp.gt.s32 	%p49, %r29, -1;
	setp.lt.s32 	%p50, %r29, %r37;
	and.pred  	%p51, %p49, %p50;
	and.pred  	%p53, %p1, %p51;
	add.s32 	%r61, %r29, %r10;
	mul.wide.s32 	%rd14, %r61, 4;
	add.s64 	%rd5, %rd2, %rd14;
	add.s32 	%r62, %r12, %r82;
	mul.wide.s32 	%rd15, %r62, 4;
	add.s64 	%rd6, %rd1, %rd15;
	not.pred 	%p54, %p53;
	@%p54 bra 	$L__BB0_26;
	ld.global.f32 	%f60, [%rd5];
	ld.global.f32 	%f61, [%rd6];
	fma.rn.f32 	%f97, %f60, %f61, %f97;
$L__BB0_26:
	add.s32 	%r63, %r29, 1;
	setp.gt.s32 	%p55, %r63, -1;
	setp.lt.s32 	%p56, %r63, %r37;
	and.pred  	%p57, %p55, %p56;
	and.pred  	%p58, %p1, %p57;
	not.pred 	%p59, %p58;
	@%p59 bra 	$L__BB0_28;
	ld.global.f32 	%f62, [%rd5+4];
	ld.global.f32 	%f63, [%rd6+4];
	fma.rn.f32 	%f97, %f62, %f63, %f97;
$L__BB0_28:
	add.s32 	%r64, %r29, 2;
	setp.gt.s32 	%p60, %r64, -1;
	setp.lt.s32 	%p61, %r64, %r37;
	and.pred  	%p62, %p60, %p61;
	and.pred  	%p63, %p1, %p62;
	not.pred 	%p64, %p63;
	@%p64 bra 	$L__BB0_30;
	ld.global.f32 	%f64, [%rd5+8];
	ld.global.f32 	%f65, [%rd6+8];
	fma.rn.f32 	%f97, %f64, %f65, %f97;
$L__BB0_30:
	add.s32 	%r65, %r29, 3;
	setp.gt.s32 	%p65, %r65, -1;
	setp.lt.s32 	%p66, %r65, %r37;
	and.pred  	%p67, %p65, %p66;
	and.pred  	%p68, %p1, %p67;
	not.pred 	%p69, %p68;
	@%p69 bra 	$L__BB0_32;
	ld.global.f32 	%f66, [%rd5+12];
	ld.global.f32 	%f67, [%rd6+12];
	fma.rn.f32 	%f97, %f66, %f67, %f97;
$L__BB0_32:
	add.s32 	%r82, %r82, 4;
$L__BB0_33:
	add.s32 	%r67, %r6, 1;
	and.b32  	%r66, %r67, 3;
	setp.eq.s32 	%p70, %r66, 0;
	@%p70 bra 	$L__BB0_43;
	setp.eq.s32 	%p71, %r66, 1;
	@%p71 bra 	$L__BB0_40;
	add.s32 	%r32, %r82, %r2;
	setp.gt.s32 	%p72, %r32, -1;
	setp.lt.s32 	%p73, %r32, %r37;
	and.pred  	%p74, %p72, %p73;
	and.pred  	%p76, %p1, %p74;
	add.s32 	%r68, %r32, %r10;
	mul.wide.s32 	%rd16, %r68, 4;
	add.s64 	%rd7, %rd2, %rd16;
	add.s32 	%r69, %r12, %r82;
	mul.wide.s32 	%rd17, %r69, 4;
	add.s64 	%rd8, %rd1, %rd17;
	not.pred 	%p77, %p76;
	@%p77 bra 	$L__BB0_37;
	ld.global.f32 	%f69, [%rd7];
	ld.global.f32 	%f70, [%rd8];
	fma.rn.f32 	%f97, %f69, %f70, %f97;
$L__BB0_37:
	add.s32 	%r70, %r32, 1;
	setp.gt.s32 	%p78, %r70, -1;
	setp.lt.s32 	%p79, %r70, %r37;
	and.pred  	%p80, %p78, %p79;
	and.pred  	%p81, %p1, %p80;
	not.pred 	%p82, %p81;
	@%p82 bra 	$L__BB0_39;
	ld.global.f32 	%f71, [%rd7+4];
	ld.global.f32 	%f72, [%rd8+4];
	fma.rn.f32 	%f97, %f71, %f72, %f97;
$L__BB0_39:
	add.s32 	%r82, %r82, 2;
$L__BB0_40:
	and.b32  	%r71, %r6, 1;
	setp.eq.b32 	%p83, %r71, 1;
	@%p83 bra 	$L__BB0_43;
	add.s32 	%r35, %r82, %r2;
	setp.gt.s32 	%p84, %r35, -1;
	setp.lt.s32 	%p85, %r35, %r37;
	and.pred  	%p86, %p84, %p85;
	and.pred  	%p88, %p1, %p86;
	not.pred 	%p89, %p88;
	@%p89 bra 	$L__BB0_43;
	add.s32 	%r72, %r35, %r10;
	mul.wide.s32 	%rd18, %r72, 4;
	add.s64 	%rd19, %rd2, %rd18;
	ld.global.f32 	%f73, [%rd19];
	add.s32 	%r73, %r12, %r82;
	mul.wide.s32 	%rd20, %r73, 4;
	add.s64 	%rd21, %rd1, %rd20;
	ld.global.f32 	%f74, [%rd21];
	fma.rn.f32 	%f97, %f73, %f74, %f97;
$L__BB0_43:
	add.s32 	%r75, %r8, 1;
	setp.ne.s32 	%p90, %r8, %r5;
	@%p90 bra 	$L__BB0_2;
$L__BB0_44:
	setp.ge.s32 	%p91, %r1, %r38;
	setp.ge.s32 	%p92, %r2, %r37;
	or.pred  	%p93, %p92, %p91;
	@%p93 bra 	$L__BB0_46;
	mad.lo.s32 	%r74, %r37, %r1, %r2;
	cvta.to.global.u64 	%rd22, %rd9;
	mul.wide.s32 	%rd23, %r74, 4;
	add.s64 	%rd24, %rd22, %rd23;
	st.global.f32 	[%rd24], %f97;
$L__BB0_46:
	ret;

}


// ===== COMPILED SASS (sm_100) =====

	.target	sm_100

	.elftype	@"ET_EXEC"


//--------------------- .note.nv.tkinfo           --------------------------
	.section	.note.nv.tkinfo,"",@"SHT_NOTE"
	.sectionflags	@"SHF_NOTE_NV_TKINFO"
	.tkinfo
        /*0018*/ 	.word	0x00000002
        /*0030*/ 	.string	""
        /*0030*/ 	.string	"ptxas"
        /*0030*/ 	.string	"Cuda compilation tools, release 13.0, V13.0.88"
        /*0030*/ 	.string	"Build cuda_13.0.r13.0/compiler.36424714_0"
        /*0030*/ 	.string	"-arch sm_100 -m 64 "



//--------------------- .note.nv.cuinfo           --------------------------
	.section	.note.nv.cuinfo,"",@"SHT_NOTE"
	.sectionflags	@"SHF_NOTE_NV_CUINFO"
        /*0018*/ 	.short	0x0002
        /*001a*/ 	.short	0x0064
        /*001c*/ 	.short	0x0082
	.zero		2


//--------------------- .nv.info                  --------------------------
	.section	.nv.info,"",@"SHT_CUDA_INFO"
	.align	4


	//----- nvinfo : EIATTR_REGCOUNT
	.align		4
        /*0000*/ 	.byte	0x04, 0x2f
        /*0002*/ 	.short	(.L_1 - .L_0)
	.align		4
.L_0:
        /*0004*/ 	.word	index@(_Z6conv2DPfS_iiS_i)
        /*0008*/ 	.word	0x0000001e


	//----- nvinfo : EIATTR_FRAME_SIZE
	.align		4
.L_1:
        /*000c*/ 	.byte	0x04, 0x11
        /*000e*/ 	.short	(.L_3 - .L_2)
	.align		4
.L_2:
        /*0010*/ 	.word	index@(_Z6conv2DPfS_iiS_i)
        /*0014*/ 	.word	0x00000000


	//----- nvinfo : EIATTR_MIN_STACK_SIZE
	.align		4
.L_3:
        /*0018*/ 	.byte	0x04, 0x12
        /*001a*/ 	.short	(.L_5 - .L_4)
	.align		4
.L_4:
        /*001c*/ 	.word	index@(_Z6conv2DPfS_iiS_i)
        /*0020*/ 	.word	0x00000000
.L_5:


//--------------------- .nv.compat                --------------------------
	.section	.nv.compat,"",@"SHT_CUDA_COMPAT_INFO"
	.align	4
        /*0000*/ 	.byte	0x02, 0x09, 0x00, 0x00, 0x02, 0x02, 0x01, 0x00, 0x02, 0x05, 0x05, 0x00, 0x03, 0x07, 0x01, 0x01
        /*0010*/ 	.byte	0x02, 0x03, 0x00, 0x00, 0x02, 0x06, 0x01, 0x00, 0x04, 0x0b, 0x08, 0x00, 0x09, 0x00, 0x00, 0x00
        /*0020*/ 	.byte	0x00, 0x00, 0x00, 0x00


//--------------------- .nv.info._Z6conv2DPfS_iiS_i --------------------------
	.section	.nv.info._Z6conv2DPfS_iiS_i,"",@"SHT_CUDA_INFO"
	.sectionflags	@""
	.align	4


	//----- nvinfo : EIATTR_CUDA_API_VERSION
	.align		4
        /*0000*/ 	.byte	0x04, 0x37
        /*0002*/ 	.short	(.L_7 - .L_6)
.L_6:
        /*0004*/ 	.word	0x00000082


	//----- nvinfo : EIATTR_KPARAM_INFO
	.align		4
.L_7:
        /*0008*/ 	.byte	0x04, 0x17
        /*000a*/ 	.short	(.L_9 - .L_8)
.L_8:
        /*000c*/ 	.word	0x00000000
        /*0010*/ 	.short	0x0005
        /*0012*/ 	.short	0x0020
        /*0014*/ 	.byte	0x00, 0xf0, 0x11, 0x00


	//----- nvinfo : EIATTR_KPARAM_INFO
	.align		4
.L_9:
        /*0018*/ 	.byte	0x04, 0x17
        /*001a*/ 	.short	(.L_11 - .L_10)
.L_10:
        /*001c*/ 	.word	0x00000000
        /*0020*/ 	.short	0x0004
        /*0022*/ 	.short	0x0018
        /*0024*/ 	.byte	0x00, 0xf5, 0x21, 0x00


	//----- nvinfo : EIATTR_KPARAM_INFO
	.align		4
.L_11:
        /*0028*/ 	.byte	0x04, 0x17
        /*002a*/ 	.short	(.L_13 - .L_12)
.L_12:
        /*002c*/ 	.word	0x00000000
        /*0030*/ 	.short	0x0003
        /*0032*/ 	.short	0x0014
        /*0034*/ 	.byte	0x00, 0xf0, 0x11, 0x00


	//----- nvinfo : EIATTR_KPARAM_INFO
	.align		4
.L_13:
        /*0038*/ 	.byte	0x04, 0x17
        /*003a*/ 	.short	(.L_15 - .L_14)
.L_14:
        /*003c*/ 	.word	0x00000000
        /*0040*/ 	.short	0x0002
        /*0042*/ 	.short	0x0010
        /*0044*/ 	.byte	0x00, 0xf0, 0x11, 0x00


	//----- nvinfo : EIATTR_KPARAM_INFO
	.align		4
.L_15:
        /*0048*/ 	.byte	0x04, 0x17
        /*004a*/ 	.short	(.L_17 - .L_16)
.L_16:
        /*004c*/ 	.word	0x00000000
        /*0050*/ 	.short	0x0001
        /*0052*/ 	.short	0x0008
        /*0054*/ 	.byte	0x00, 0xf5, 0x21, 0x00


	//----- nvinfo : EIATTR_KPARAM_INFO
	.align		4
.L_17:
        /*0058*/ 	.byte	0x04, 0x17
        /*005a*/ 	.short	(.L_19 - .L_18)
.L_18:
        /*005c*/ 	.word	0x00000000
        /*0060*/ 	.short	0x0000
        /*0062*/ 	.short	0x0000
        /*0064*/ 	.byte	0x00, 0xf5, 0x21, 0x00


	//----- nvinfo : EIATTR_SPARSE_MMA_MASK
	.align		4
.L_19:
        /*0068*/ 	.byte	0x03, 0x50
        /*006a*/ 	.short	0x0000


	//----- nvinfo : EIATTR_MAXREG_COUNT
	.align		4
        /*006c*/ 	.byte	0x03, 0x1b
        /*006e*/ 	.short	0x00ff


	//----- nvinfo : EIATTR_MERCURY_ISA_VERSION
	.align		4
        /*0070*/ 	.byte	0x03, 0x5f
        /*0072*/ 	.short	0x0101


	//----- nvinfo : EIATTR_VRC_CTA_INIT_COUNT
	.align		4
        /*0074*/ 	.byte	0x02, 0x4a
	.zero		1
	.zero		1


	//----- nvinfo : EIATTR_EXIT_INSTR_OFFSETS
	.align		4
        /*0078*/ 	.byte	0x04, 0x1c
        /*007a*/ 	.short	(.L_21 - .L_20)


	//   ....[0]....
.L_20:
        /*007c*/ 	.word	0x00000cc0


	//   ....[1]....
        /*0080*/ 	.word	0x00000d10


	//----- nvinfo : EIATTR_CRS_STACK_SIZE
	.align		4
.L_21:
        /*0084*/ 	.byte	0x04, 0x1e
        /*0086*/ 	.short	(.L_23 - .L_22)
.L_22:
        /*0088*/ 	.word	0x00000000


	//----- nvinfo : EIATTR_CBANK_PARAM_SIZE
	.align		4
.L_23:
        /*008c*/ 	.byte	0x03, 0x19
        /*008e*/ 	.short	0x0024


	//----- nvinfo : EIATTR_PARAM_CBANK
	.align		4
        /*0090*/ 	.byte	0x04, 0x0a
        /*0092*/ 	.short	(.L_25 - .L_24)
	.align		4
.L_24:
        /*0094*/ 	.word	index@(.nv.constant0._Z6conv2DPfS_iiS_i)
        /*0098*/ 	.short	0x0380
        /*009a*/ 	.short	0x0024


	//----- nvinfo : EIATTR_SW_WAR
	.align		4
.L_25:
        /*009c*/ 	.byte	0x04, 0x36
        /*009e*/ 	.short	(.L_27 - .L_26)
.L_26:
        /*00a0*/ 	.word	0x00000008
.L_27:


//--------------------- .nv.callgraph             --------------------------
	.section	.nv.callgraph,"",@"SHT_CUDA_CALLGRAPH"
	.align	4
	.sectionentsize	8
	.align		4
        /*0000*/ 	.word	0x00000000
	.align		4
        /*0004*/ 	.word	0xffffffff
	.align		4
        /*0008*/ 	.word	0x00000000
	.align		4
        /*000c*/ 	.word	0xfffffffe
	.align		4
        /*0010*/ 	.word	0x00000000
	.align		4
        /*0014*/ 	.word	0xfffffffd
	.align		4
        /*0018*/ 	.word	0x00000000
	.align		4
        /*001c*/ 	.word	0xfffffffc


//--------------------- .text._Z6conv2DPfS_iiS_i  --------------------------
	.section	.text._Z6conv2DPfS_iiS_i,"ax",@progbits
	.align	128
        .global         _Z6conv2DPfS_iiS_i
        .type           _Z6conv2DPfS_iiS_i,@function
        .size           _Z6conv2DPfS_iiS_i,(.L_x_9 - _Z6conv2DPfS_iiS_i)
        .other          _Z6conv2DPfS_iiS_i,@"STO_CUDA_ENTRY STV_DEFAULT"
_Z6conv2DPfS_iiS_i:
.text._Z6conv2DPfS_iiS_i:
[----:B------:R-:W-:Y:S08]  /*0000*/  LDC R1, c[0x0][0x37c] ;  /* 0x0000df00ff017b82 */ /* 0x000ff00000000800 */
[----:B------:R-:W0:Y:S01]  /*0010*/  LDC R12, c[0x0][0x3a0] ;  /* 0x0000e800ff0c7b82 */ /* 0x000e220000000800 */
[----:B------:R-:W1:Y:S01]  /*0020*/  S2R R3, SR_TID.Y ;  /* 0x0000000000037919 */ /* 0x000e620000002200 */
[----:B------:R-:W2:Y:S01]  /*0030*/  LDCU.64 UR4, c[0x0][0x358] ;  /* 0x00006b00ff0477ac */ /* 0x000ea20008000a00 */
[----:B------:R-:W-:Y:S01]  /*0040*/  IMAD.MOV.U32 R10, RZ, RZ, RZ ;  /* 0x000000ffff0a7224 */ /* 0x000fe200078e00ff */
[----:B------:R-:W3:Y:S04]  /*0050*/  S2R R2, SR_TID.X ;  /* 0x0000000000027919 */ /* 0x000ee80000002100 */
[----:B------:R-:W1:Y:S08]  /*0060*/  LDC R0, c[0x0][0x364] ;  /* 0x0000d900ff007b82 */ /* 0x000e700000000800 */
[----:B------:R-:W1:Y:S08]  /*0070*/  S2UR UR6, SR_CTAID.Y ;  /* 0x00000000000679c3 */ /* 0x000e700000002600 */
[----:B------:R-:W3:Y:S01]  /*0080*/  S2UR UR7, SR_CTAID.X ;  /* 0x00000000000779c3 */ /* 0x000ee20000002500 */
[----:B0-----:R-:W-:-:S02]  /*0090*/  ISETP.GE.AND P0, PT, R12, -0x1, PT ;  /* 0xffffffff0c00780c */ /* 0x001fc40003f06270 */
[----:B------:R-:W-:-:S05]  /*00a0*/  LEA.HI R12, R12, R12, RZ, 0x1 ;  /* 0x0000000c0c0c7211 */ /* 0x000fca00078f08ff */
[----:B------:R-:W3:Y:S01]  /*00b0*/  LDC R11, c[0x0][0x360] ;  /* 0x0000d800ff0b7b82 */ /* 0x000ee20000000800 */
[----:B-1----:R-:W-:Y:S02]  /*00c0*/  IMAD R0, R0, UR6, R3 ;  /* 0x0000000600007c24 */ /* 0x002fe4000f8e0203 */
[----:B---3--:R-:W-:-:S03]  /*00d0*/  IMAD R11, R11, UR7, R2 ;  /* 0x000000070b0b7c24 */ /* 0x008fc6000f8e0202 */
[----:B--2---:R-:W-:Y:S05]  /*00e0*/  @!P0 BRA `(.L_x_0) ;  /* 0x0000000800e88947 */ /* 0x004fea0003800000 */
[----:B------:R-:W-:Y:S01]  /*00f0*/  SHF.R.S32.HI R12, RZ, 0x1, R12 ;  /* 0x00000001ff0c7819 */ /* 0x000fe2000001140c */
[----:B------:R-:W-:-:S03]  /*0100*/  IMAD.MOV.U32 R10, RZ, RZ, RZ ;  /* 0x000000ffff0a7224 */ /* 0x000fc600078e00ff */
[----:B------:R-:W-:Y:S01]  /*0110*/  IABS R13, R12 ;  /* 0x0000000c000d7213 */ /* 0x000fe20000000000 */
[----:B------:R-:W-:-:S04]  /*0120*/  IMAD.MOV R14, RZ, RZ, -R12 ;  /* 0x000000ffff0e7224 */ /* 0x000fc800078e0a0c */
[----:B------:R-:W-:Y:S02]  /*0130*/  IMAD.IADD R13, R12, 0x1, R13 ;  /* 0x000000010c0d7824 */ /* 0x000fe400078e020d */
[----:B------:R-:W-:Y:S02]  /*0140*/  IMAD.MOV.U32 R15, RZ, RZ, R14 ;  /* 0x000000ffff0f7224 */ /* 0x000fe400078e000e */
[----:B------:R-:W-:-:S05]  /*0150*/  VIADD R16, R13, 0x1 ;  /* 0x000000010d107836 */ /* 0x000fca0000000000 */
[----:B------:R-:W-:-:S07]  /*0160*/  LOP3.LUT R16, R16, 0x7, RZ, 0xc0, !PT ;  /* 0x0000000710107812 */ /* 0x000fce00078ec0ff */
.L_x_7:
[----:B------:R-:W0:Y:S01]  /*0170*/  LDCU UR6, c[0x0][0x394] ;  /* 0x00007280ff0677ac */ /* 0x000e220008000800 */
[----:B------:R-:W-:Y:S01]  /*0180*/  ISETP.GE.U32.AND P1, PT, R13, 0x7, PT ;  /* 0x000000070d00780c */ /* 0x000fe20003f26070 */
[--C-:B------:R-:W-:Y:S01]  /*0190*/  IMAD.IADD R17, R0, 0x1, R15.reuse ;  /* 0x0000000100117824 */ /* 0x100fe200078e020f */
[----:B------:R-:W-:Y:S01]  /*01a0*/  IABS R4, R12 ;  /* 0x0000000c00047213 */ /* 0x000fe20000000000 */
[----:B------:R-:W1:Y:S01]  /*01b0*/  LDCU UR7, c[0x0][0x3a0] ;  /* 0x00007400ff0777ac */ /* 0x000e620008000800 */
[----:B------:R-:W-:Y:S01]  /*01c0*/  IMAD.IADD R2, R12, 0x1, R15 ;  /* 0x000000010c027824 */ /* 0x000fe200078e020f */
[----:B------:R-:W-:Y:S02]  /*01d0*/  MOV R6, R14 ;  /* 0x0000000e00067202 */ /* 0x000fe40000000f00 */
[C---:B------:R-:W-:Y:S01]  /*01e0*/  ISETP.NE.AND P5, PT, R15.reuse, R4, PT ;  /* 0x000000040f00720c */ /* 0x040fe20003fa5270 */
[----:B------:R-:W-:Y:S01]  /*01f0*/  VIADD R15, R15, 0x1 ;  /* 0x000000010f0f7836 */ /* 0x000fe20000000000 */
[----:B0-----:R-:W-:Y:S01]  /*0200*/  ISETP.GE.AND P0, PT, R17, UR6, PT ;  /* 0x0000000611007c0c */ /* 0x001fe2000bf06270 */
[----:B-1----:R-:W-:-:S03]  /*0210*/  IMAD R19, R2, UR7, RZ ;  /* 0x0000000702137c24 */ /* 0x002fc6000f8e02ff */
[----:B------:R-:W-:Y:S01]  /*0220*/  ISETP.GT.AND P0, PT, R17, -0x1, !P0 ;  /* 0xffffffff1100780c */ /* 0x000fe20004704270 */
[----:B------:R-:W-:Y:S01]  /*0230*/  IMAD.IADD R18, R12, 0x1, R19 ;  /* 0x000000010c127824 */ /* 0x000fe200078e0213 */
[----:B------:R-:W-:Y:S11]  /*0240*/  @!P1 BRA `(.L_x_1) ;  /* 0x00000004002c9947 */ /* 0x000ff60003800000 */
[----:B------:R-:W0:Y:S01]  /*0250*/  LDC.64 R4, c[0x0][0x380] ;  /* 0x0000e000ff047b82 */ /* 0x000e220000000a00 */
[----:B------:R-:W1:Y:S01]  /*0260*/  LDCU UR6, c[0x0][0x390] ;  /* 0x00007200ff0677ac */ /* 0x000e620008000800 */
[----:B------:R-:W-:Y:S01]  /*0270*/  VIADD R23, R13, 0x1 ;  /* 0x000000010d177836 */ /* 0x000fe20000000000 */
[----:B------:R-:W-:Y:S01]  /*0280*/  IADD3 R22, PT, PT, -R12, 0x3, RZ ;  /* 0x000000030c167810 */ /* 0x000fe20007ffe1ff */
[----:B------:R-:W-:Y:S01]  /*0290*/  IMAD.IADD R20, R11, 0x1, -R12 ;  /* 0x000000010b147824 */ /* 0x000fe200078e0a0c */
[----:B------:R-:W2:Y:S02]  /*02a0*/  LDCU UR7, c[0x0][0x390] ;  /* 0x00007200ff0777ac */ /* 0x000ea40008000800 */
[----:B------:R-:W-:Y:S01]  /*02b0*/  LOP3.LUT R23, R23, 0xfffffff8, RZ, 0xc0, !PT ;  /* 0xfffffff817177812 */ /* 0x000fe200078ec0ff */
[----:B------:R-:W3:Y:S04]  /*02c0*/  LDC.64 R2, c[0x0][0x398] ;  /* 0x0000e600ff027b82 */ /* 0x000ee80000000a00 */
[----:B------:R-:W-:-:S02]  /*02d0*/  IMAD.MOV R23, RZ, RZ, -R23 ;  /* 0x000000ffff177224 */ /* 0x000fc400078e0a17 */
[----:B-1----:R-:W-:-:S07]  /*02e0*/  IMAD R21, R17, UR6, R20 ;  /* 0x0000000611157c24 */ /* 0x002fce000f8e0214 */
.L_x_2:
[----:B--2---:R-:W-:Y:S01]  /*02f0*/  ISETP.GE.AND P1, PT, R20, UR7, PT ;  /* 0x0000000714007c0c */ /* 0x004fe2000bf26270 */
[----:B0-----:R-:W-:-:S03]  /*0300*/  IMAD.WIDE R6, R21, 0x4, R4 ;  /* 0x0000000415067825 */ /* 0x001fc600078e0204 */
[----:B------:R-:W-:Y:S01]  /*0310*/  ISETP.GT.AND P1, PT, R20, -0x1, !P1 ;  /* 0xffffffff1400780c */ /* 0x000fe20004f24270 */
[----:B---3--:R-:W-:-:S03]  /*0320*/  IMAD.WIDE R8, R19, 0x4, R2 ;  /* 0x0000000413087825 */ /* 0x008fc600078e0202 */
[----:B------:R-:W-:Y:S01]  /*0330*/  PLOP3.LUT P1, PT, P0, P1, PT, 0x80, 0x8 ;  /* 0x000000000008781c */ /* 0x000fe20000723070 */
[----:B------:R-:W-:-:S12]  /*0340*/  VIADD R26, R20, 0x1 ;  /* 0x00000001141a7836 */ /* 0x000fd80000000000 */
[----:B------:R-:W2:Y:S04]  /*0350*/  @P1 LDG.E R25, desc[UR4][R6.64] ;  /* 0x0000000406191981 */ /* 0x000ea8000c1e1900 */
[----:B------:R-:W2:Y:S01]  /*0360*/  @P1 LDG.E R24, desc[UR4][R8.64] ;  /* 0x0000000408181981 */ /* 0x000ea2000c1e1900 */
[----:B------:R-:W-:-:S04]  /*0370*/  ISETP.GE.AND P2, PT, R26, UR7, PT ;  /* 0x000000071a007c0c */ /* 0x000fc8000bf46270 */
[----:B------:R-:W-:-:S04]  /*0380*/  ISETP.GT.AND P2, PT, R26, -0x1, !P2 ;  /* 0xffffffff1a00780c */ /* 0x000fc80005744270 */
[----:B------:R-:W-:-:S13]  /*0390*/  PLOP3.LUT P2, PT, P0, P2, PT, 0x80, 0x8 ;  /* 0x000000000008781c */ /* 0x000fda0000745070 */
[----:B------:R-:W3:Y:S04]  /*03a0*/  @P2 LDG.E R27, desc[UR4][R6.64+0x4] ;  /* 0x00000404061b2981 */ /* 0x000ee8000c1e1900 */
[----:B------:R-:W3:Y:S01]  /*03b0*/  @P2 LDG.E R26, desc[UR4][R8.64+0x4] ;  /* 0x00000404081a2981 */ /* 0x000ee2000c1e1900 */
[----:B--2---:R-:W-:Y:S01]  /*03c0*/  @P1 FFMA R10, R25, R24, R10 ;  /* 0x00000018190a1223 */ /* 0x004fe2000000000a */
[----:B------:R-:W-:-:S04]  /*03d0*/  IADD3 R24, PT, PT, R20, 0x2, RZ ;  /* 0x0000000214187810 */ /* 0x000fc80007ffe0ff */
[----:B------:R-:W-:-:S04]  /*03e0*/  ISETP.GE.AND P1, PT, R24, UR7, PT ;  /* 0x0000000718007c0c */ /* 0x000fc8000bf26270 */
[----:B------:R-:W-:-:S04]  /*03f0*/  ISETP.GT.AND P1, PT, R24, -0x1, !P1 ;  /* 0xffffffff1800780c */ /* 0x000fc80004f24270 */
[----:B------:R-:W-:-:S13]  /*0400*/  PLOP3.LUT P1, PT, P0, P1, PT, 0x80, 0x8 ;  /* 0x000000000008781c */ /* 0x000fda0000723070 */
[----:B------:R-:W2:Y:S01]  /*0410*/  @P1 LDG.E R25, desc[UR4][R6.64+0x8] ;  /* 0x0000080406191981 */ /* 0x000ea2000c1e1900 */
[----:B---3--:R-:W-:Y:S01]  /*0420*/  @P2 FFMA R10, R27, R26, R10 ;  /* 0x0000001a1b0a2223 */ /* 0x008fe2000000000a */
[----:B------:R-:W-:Y:S02]  /*0430*/  VIADD R26, R20, 0x3 ;  /* 0x00000003141a7836 */ /* 0x000fe40000000000 */
[----:B------:R-:W2:Y:S03]  /*0440*/  @P1 LDG.E R24, desc[UR4][R8.64+0x8] ;  /* 0x0000080408181981 */ /* 0x000ea6000c1e1900 */
[----:B------:R-:W-:-:S04]  /*0450*/  ISETP.GE.AND P2, PT, R26, UR7, PT ;  /* 0x000000071a007c0c */ /* 0x000fc8000bf46270 */
[----:B------:R-:W-:-:S04]  /*0460*/  ISETP.GT.AND P2, PT, R26, -0x1, !P2 ;  /* 0xffffffff1a00780c */ /* 0x000fc80005744270 */
[----:B------:R-:W-:-:S13]  /*0470*/  PLOP3.LUT P2, PT, P0, P2, PT, 0x80, 0x8 ;  /* 0x000000000008781c */ /* 0x000fda0000745070 */
[----:B------:R-:W3:Y:S04]  /*0480*/  @P2 LDG.E R27, desc[UR4][R6.64+0xc] ;  /* 0x00000c04061b2981 */ /* 0x000ee8000c1e1900 */
[----:B------:R-:W3:Y:S01]  /*0490*/  @P2 LDG.E R26, desc[UR4][R8.64+0xc] ;  /* 0x00000c04081a2981 */ /* 0x000ee2000c1e1900 */
[----:B--2---:R-:W-:Y:S01]  /*04a0*/  @P1 FFMA R10, R25, R24, R10 ;  /* 0x00000018190a1223 */ /* 0x004fe2000000000a */
[----:B------:R-:W-:-:S05]  /*04b0*/  VIADD R24, R20, 0x4 ;  /* 0x0000000414187836 */ /* 0x000fca0000000000 */
[----:B------:R-:W-:-:S04]  /*04c0*/  ISETP.GE.AND P1, PT, R24, UR7, PT ;  /* 0x0000000718007c0c */ /* 0x000fc8000bf26270 */
[----:B------:R-:W-:-:S04]  /*04d0*/  ISETP.GT.AND P1, PT, R24, -0x1, !P1 ;  /* 0xffffffff1800780c */ /* 0x000fc80004f24270 */
[----:B------:R-:W-:-:S13]  /*04e0*/  PLOP3.LUT P3, PT, P0, P1, PT, 0x80, 0x8 ;  /* 0x000000000008781c */ /* 0x000fda0000763070 */
[----:B------:R-:W2:Y:S04]  /*04f0*/  @P3 LDG.E R25, desc[UR4][R6.64+0x10] ;  /* 0x0000100406193981 */ /* 0x000ea8000c1e1900 */
[----:B------:R-:W2:Y:S01]  /*0500*/  @P3 LDG.E R24, desc[UR4][R8.64+0x10] ;  /* 0x0000100408183981 */ /* 0x000ea2000c1e1900 */
[----:B---3--:R-:W-:Y:S01]  /*0510*/  @P2 FFMA R10, R27, R26, R10 ;  /* 0x0000001a1b0a2223 */ /* 0x008fe2000000000a */
[----:B------:R-:W-:-:S05]  /*0520*/  VIADD R26, R20, 0x5 ;  /* 0x00000005141a7836 */ /* 0x000fca0000000000 */
        /* <DEDUP_REMOVED lines=8> */
[----:B------:R-:W-:Y:S01]  /*05b0*/  ISETP.GT.AND P2, PT, R24, -0x1, !P2 ;  /* 0xffffffff1800780c */ /* 0x000fe20005744270 */
[----:B------:R-:W-:-:S05]  /*05c0*/  VIADD R24, R20, 0x7 ;  /* 0x0000000714187836 */ /* 0x000fca0000000000 */
[C---:B------:R-:W-:Y:S02]  /*05d0*/  ISETP.GE.AND P3, PT, R24.reuse, UR7, PT ;  /* 0x0000000718007c0c */ /* 0x040fe4000bf66270 */
[----:B------:R-:W-:Y:S02]  /*05e0*/  PLOP3.LUT P2, PT, P0, P2, PT, 0x80, 0x8 ;  /* 0x000000000008781c */ /* 0x000fe40000745070 */
[----:B------:R-:W-:-:S04]  /*05f0*/  ISETP.GT.AND P3, PT, R24, -0x1, !P3 ;  /* 0xffffffff1800780c */ /* 0x000fc80005f64270 */
[----:B------:R-:W-:-:S07]  /*0600*/  PLOP3.LUT P3, PT, P0, P3, PT, 0x80, 0x8 ;  /* 0x000000000008781c */ /* 0x000fce0000767070 */
[----:B------:R-:W2:Y:S01]  /*0610*/  @P2 LDG.E R25, desc[UR4][R6.64+0x18] ;  /* 0x0000180406192981 */ /* 0x000ea2000c1e1900 */
[----:B---3--:R-:W-:-:S03]  /*0620*/  @P1 FFMA R10, R27, R26, R10 ;  /* 0x0000001a1b0a1223 */ /* 0x008fc6000000000a */
[----:B------:R-:W2:Y:S04]  /*0630*/  @P2 LDG.E R24, desc[UR4][R8.64+0x18] ;  /* 0x0000180408182981 */ /* 0x000ea8000c1e1900 */
[----:B------:R-:W3:Y:S04]  /*0640*/  @P3 LDG.E R27, desc[UR4][R6.64+0x1c] ;  /* 0x00001c04061b3981 */ /* 0x000ee8000c1e1900 */
[----:B------:R-:W3:Y:S01]  /*0650*/  @P3 LDG.E R26, desc[UR4][R8.64+0x1c] ;  /* 0x00001c04081a3981 */ /* 0x000ee2000c1e1900 */
[----:B------:R-:W-:-:S05]  /*0660*/  VIADD R23, R23, 0x8 ;  /* 0x0000000817177836 */ /* 0x000fca0000000000 */
[----:B------:R-:W-:Y:S01]  /*0670*/  ISETP.NE.AND P1, PT, R23, RZ, PT ;  /* 0x000000ff1700720c */ /* 0x000fe20003f25270 */
[----:B------:R-:W-:Y:S01]  /*0680*/  VIADD R21, R21, 0x8 ;  /* 0x0000000815157836 */ /* 0x000fe20000000000 */
[----:B------:R-:W-:Y:S01]  /*0690*/  IADD3 R22, PT, PT, R22, 0x8, RZ ;  /* 0x0000000816167810 */ /* 0x000fe20007ffe0ff */
[----:B------:R-:W-:Y:S02]  /*06a0*/  VIADD R19, R19, 0x8 ;  /* 0x0000000813137836 */ /* 0x000fe40000000000 */
[----:B------:R-:W-:Y:S02]  /*06b0*/  VIADD R20, R20, 0x8 ;  /* 0x0000000814147836 */ /* 0x000fe40000000000 */
[----:B--2---:R-:W-:-:S04]  /*06c0*/  @P2 FFMA R10, R25, R24, R10 ;  /* 0x00000018190a2223 */ /* 0x004fc8000000000a */
[----:B---3--:R-:W-:Y:S02]  /*06d0*/  @P3 FFMA R10, R27, R26, R10 ;  /* 0x0000001a1b0a3223 */ /* 0x008fe4000000000a */
[----:B------:R-:W-:Y:S05]  /*06e0*/  @P1 BRA `(.L_x_2) ;  /* 0xfffffffc00001947 */ /* 0x000fea000383ffff */
[----:B------:R-:W-:-:S07]  /*06f0*/  VIADD R6, R22, 0xfffffffd ;  /* 0xfffffffd16067836 */ /* 0x000fce0000000000 */
.L_x_1:
[----:B------:R-:W-:-:S13]  /*0700*/  ISETP.NE.AND P1, PT, R16, RZ, PT ;  /* 0x000000ff1000720c */ /* 0x000fda0003f25270 */
[----:B------:R-:W-:Y:S05]  /*0710*/  @!P1 BRA `(.L_x_3) ;  /* 0x0000000400589947 */ /* 0x000fea0003800000 */
[----:B------:R-:W-:Y:S02]  /*0720*/  VIADD R2, R16, 0xffffffff ;  /* 0xffffffff10027836 */ /* 0x000fe40000000000 */
[----:B------:R-:W-:-:S03]  /*0730*/  VIADD R7, R13, 0x1 ;  /* 0x000000010d077836 */ /* 0x000fc60000000000 */
[----:B------:R-:W-:Y:S02]  /*0740*/  ISETP.GE.U32.AND P1, PT, R2, 0x3, PT ;  /* 0x000000030200780c */ /* 0x000fe40003f26070 */
[----:B------:R-:W-:-:S11]  /*0750*/  LOP3.LUT P6, R7, R7, 0x3, RZ, 0xc0, !PT ;  /* 0x0000000307077812 */ /* 0x000fd600078cc0ff */
[----:B------:R-:W-:Y:S05]  /*0760*/  @!P1 BRA `(.L_x_4) ;  /* 0x0000000000909947 */ /* 0x000fea0003800000 */
[----:B------:R-:W0:Y:S01]  /*0770*/  LDCU UR6, c[0x0][0x390] ;  /* 0x00007200ff0677ac */ /* 0x000e220008000800 */
[----:B------:R-:W1:Y:S01]  /*0780*/  LDC.64 R4, c[0x0][0x380] ;  /* 0x0000e000ff047b82 */ /* 0x000e620000000a00 */
[----:B------:R-:W-:-:S05]  /*0790*/  IADD3 R8, PT, PT, R11, R6, RZ ;  /* 0x000000060b087210 */ /* 0x000fca0007ffe0ff */
[C---:B------:R-:W-:Y:S02]  /*07a0*/  VIADD R9, R8.reuse, 0x1 ;  /* 0x0000000108097836 */ /* 0x040fe40000000000 */
[----:B------:R-:W2:Y:S01]  /*07b0*/  LDC.64 R2, c[0x0][0x398] ;  /* 0x0000e600ff027b82 */ /* 0x000ea20000000a00 */
[C---:B------:R-:W-:Y:S02]  /*07c0*/  VIADD R19, R8.reuse, 0x2 ;  /* 0x0000000208137836 */ /* 0x040fe40000000000 */
[C---:B------:R-:W-:Y:S01]  /*07d0*/  VIADD R20, R8.reuse, 0x3 ;  /* 0x0000000308147836 */ /* 0x040fe20000000000 */
[C---:B0-----:R-:W-:Y:S02]  /*07e0*/  ISETP.GE.AND P1, PT, R8.reuse, UR6, PT ;  /* 0x0000000608007c0c */ /* 0x041fe4000bf26270 */
[----:B------:R-:W-:Y:S02]  /*07f0*/  ISETP.GE.AND P2, PT, R9, UR6, PT ;  /* 0x0000000609007c0c */ /* 0x000fe4000bf46270 */
[----:B------:R-:W-:-:S02]  /*0800*/  ISETP.GT.AND P1, PT, R8, -0x1, !P1 ;  /* 0xffffffff0800780c */ /* 0x000fc40004f24270 */
[----:B------:R-:W-:Y:S02]  /*0810*/  ISETP.GE.AND P3, PT, R19, UR6, PT ;  /* 0x0000000613007c0c */ /* 0x000fe4000bf66270 */
[----:B------:R-:W-:Y:S01]  /*0820*/  ISETP.GT.AND P2, PT, R9, -0x1, !P2 ;  /* 0xffffffff0900780c */ /* 0x000fe20005744270 */
[----:B------:R-:W-:Y:S01]  /*0830*/  IMAD R9, R17, UR6, R8 ;  /* 0x0000000611097c24 */ /* 0x000fe2000f8e0208 */
[----:B------:R-:W-:Y:S02]  /*0840*/  PLOP3.LUT P1, PT, P0, P1, PT, 0x80, 0x8 ;  /* 0x000000000008781c */ /* 0x000fe40000723070 */
[----:B------:R-:W-:Y:S01]  /*0850*/  ISETP.GT.AND P3, PT, R19, -0x1, !P3 ;  /* 0xffffffff1300780c */ /* 0x000fe20005f64270 */
[----:B------:R-:W-:Y:S01]  /*0860*/  IMAD.IADD R19, R18, 0x1, R6 ;  /* 0x0000000112137824 */ /* 0x000fe200078e0206 */
[----:B------:R-:W-:Y:S01]  /*0870*/  ISETP.GE.AND P4, PT, R20, UR6, PT ;  /* 0x0000000614007c0c */ /* 0x000fe2000bf86270 */
[----:B-1----:R-:W-:Y:S01]  /*0880*/  IMAD.WIDE R4, R9, 0x4, R4 ;  /* 0x0000000409047825 */ /* 0x002fe200078e0204 */
[----:B------:R-:W-:-:S02]  /*0890*/  PLOP3.LUT P2, PT, P0, P2, PT, 0x80, 0x8 ;  /* 0x000000000008781c */ /* 0x000fc40000745070 */
[----:B------:R-:W-:Y:S01]  /*08a0*/  ISETP.GT.AND P4, PT, R20, -0x1, !P4 ;  /* 0xffffffff1400780c */ /* 0x000fe20006784270 */
[----:B--2---:R-:W-:Y:S01]  /*08b0*/  IMAD.WIDE R2, R19, 0x4, R2 ;  /* 0x0000000413027825 */ /* 0x004fe200078e0202 */
[----:B------:R-:W-:Y:S02]  /*08c0*/  PLOP3.LUT P3, PT, P0, P3, PT, 0x80, 0x8 ;  /* 0x000000000008781c */ /* 0x000fe40000767070 */
[----:B------:R-:W-:Y:S01]  /*08d0*/  PLOP3.LUT P4, PT, P0, P4, PT, 0x80, 0x8 ;  /* 0x000000000008781c */ /* 0x000fe20000789070 */
[----:B------:R-:W2:Y:S04]  /*08e0*/  @P1 LDG.E R9, desc[UR4][R4.64] ;  /* 0x0000000404091981 */ /* 0x000ea8000c1e1900 */
[----:B------:R-:W2:Y:S04]  /*08f0*/  @P1 LDG.E R8, desc[UR4][R2.64] ;  /* 0x0000000402081981 */ /* 0x000ea8000c1e1900 */
[----:B------:R-:W3:Y:S04]  /*0900*/  @P2 LDG.E R19, desc[UR4][R4.64+0x4] ;  /* 0x0000040404132981 */ /* 0x000ee8000c1e1900 */
[----:B------:R-:W3:Y:S04]  /*0910*/  @P2 LDG.E R20, desc[UR4][R2.64+0x4] ;  /* 0x0000040402142981 */ /* 0x000ee8000c1e1900 */
[----:B------:R-:W4:Y:S04]  /*0920*/  @P3 LDG.E R21, desc[UR4][R4.64+0x8] ;  /* 0x0000080404153981 */ /* 0x000f28000c1e1900 */
[----:B------:R-:W4:Y:S04]  /*0930*/  @P3 LDG.E R22, desc[UR4][R2.64+0x8] ;  /* 0x0000080402163981 */ /* 0x000f28000c1e1900 */
[----:B------:R-:W5:Y:S04]  /*0940*/  @P4 LDG.E R23, desc[UR4][R4.64+0xc] ;  /* 0x00000c0404174981 */ /* 0x000f68000c1e1900 */
[----:B------:R-:W5:Y:S01]  /*0950*/  @P4 LDG.E R24, desc[UR4][R2.64+0xc] ;  /* 0x00000c0402184981 */ /* 0x000f62000c1e1900 */
[----:B------:R-:W-:-:S02]  /*0960*/  VIADD R6, R6, 0x4 ;  /* 0x0000000406067836 */ /* 0x000fc40000000000 */
[----:B--2---:R-:W-:-:S04]  /*0970*/  @P1 FFMA R10, R9, R8, R10 ;  /* 0x00000008090a1223 */ /* 0x004fc8000000000a */
[----:B---3--:R-:W-:-:S04]  /*0980*/  @P2 FFMA R10, R19, R20, R10 ;  /* 0x00000014130a2223 */ /* 0x008fc8000000000a */
[----:B----4-:R-:W-:-:S04]  /*0990*/  @P3 FFMA R10, R21, R22, R10 ;  /* 0x00000016150a3223 */ /* 0x010fc8000000000a */
[----:B-----5:R-:W-:-:S07]  /*09a0*/  @P4 FFMA R10, R23, R24, R10 ;  /* 0x00000018170a4223 */ /* 0x020fce000000000a */
.L_x_4:
[----:B------:R-:W-:Y:S05]  /*09b0*/  @!P6 BRA `(.L_x_3) ;  /* 0x0000000000b0e947 */ /* 0x000fea0003800000 */
[----:B------:R-:W-:Y:S02]  /*09c0*/  ISETP.NE.AND P1, PT, R7, 0x1, PT ;  /* 0x000000010700780c */ /* 0x000fe40003f25270 */
[----:B------:R-:W-:-:S04]  /*09d0*/  LOP3.LUT R2, R13, 0x1, RZ, 0xc0, !PT ;  /* 0x000000010d027812 */ /* 0x000fc800078ec0ff */
[----:B------:R-:W-:-:S07]  /*09e0*/  ISETP.NE.U32.AND P3, PT, R2, 0x1, PT ;  /* 0x000000010200780c */ /* 0x000fce0003f65070 */
[----:B------:R-:W-:Y:S06]  /*09f0*/  @!P1 BRA `(.L_x_5) ;  /* 0x0000000000589947 */ /* 0x000fec0003800000 */
[----:B------:R-:W0:Y:S01]  /*0a00*/  LDCU UR6, c[0x0][0x390] ;  /* 0x00007200ff0677ac */ /* 0x000e220008000800 */
[----:B------:R-:W1:Y:S01]  /*0a10*/  LDC.64 R4, c[0x0][0x380] ;  /* 0x0000e000ff047b82 */ /* 0x000e620000000a00 */
[--C-:B------:R-:W-:Y:S02]  /*0a20*/  IMAD.IADD R8, R11, 0x1, R6.reuse ;  /* 0x000000010b087824 */ /* 0x100fe400078e0206 */
[----:B------:R-:W-:-:S03]  /*0a30*/  IMAD.IADD R9, R18, 0x1, R6 ;  /* 0x0000000112097824 */ /* 0x000fc600078e0206 */
[C---:B------:R-:W-:Y:S02]  /*0a40*/  IADD3 R7, PT, PT, R8.reuse, 0x1, RZ ;  /* 0x0000000108077810 */ /* 0x040fe40007ffe0ff */
[----:B------:R-:W2:Y:S01]  /*0a50*/  LDC.64 R2, c[0x0][0x398] ;  /* 0x0000e600ff027b82 */ /* 0x000ea20000000a00 */
[C---:B0-----:R-:W-:Y:S02]  /*0a60*/  ISETP.GE.AND P1, PT, R8.reuse, UR6, PT ;  /* 0x0000000608007c0c */ /* 0x041fe4000bf26270 */
[C---:B------:R-:W-:Y:S02]  /*0a70*/  ISETP.GE.AND P2, PT, R7.reuse, UR6, PT ;  /* 0x0000000607007c0c */ /* 0x040fe4000bf46270 */
[----:B------:R-:W-:Y:S02]  /*0a80*/  ISETP.GT.AND P1, PT, R8, -0x1, !P1 ;  /* 0xffffffff0800780c */ /* 0x000fe40004f24270 */
[----:B------:R-:W-:Y:S01]  /*0a90*/  ISETP.GT.AND P2, PT, R7, -0x1, !P2 ;  /* 0xffffffff0700780c */ /* 0x000fe20005744270 */
[----:B------:R-:W-:Y:S01]  /*0aa0*/  IMAD R7, R17, UR6, R8 ;  /* 0x0000000611077c24 */ /* 0x000fe2000f8e0208 */
[----:B------:R-:W-:-:S02]  /*0ab0*/  PLOP3.LUT P1, PT, P0, P1, PT, 0x80, 0x8 ;  /* 0x000000000008781c */ /* 0x000fc40000723070 */
[----:B------:R-:W-:Y:S01]  /*0ac0*/  PLOP3.LUT P2, PT, P0, P2, PT, 0x80, 0x8 ;  /* 0x000000000008781c */ /* 0x000fe20000745070 */
[----:B-1----:R-:W-:-:S04]  /*0ad0*/  IMAD.WIDE R4, R7, 0x4, R4 ;  /* 0x0000000407047825 */ /* 0x002fc800078e0204 */
[----:B--2---:R-:W-:-:S06]  /*0ae0*/  IMAD.WIDE R2, R9, 0x4, R2 ;  /* 0x0000000409027825 */ /* 0x004fcc00078e0202 */
[----:B------:R-:W2:Y:S04]  /*0af0*/  @P1 LDG.E R7, desc[UR4][R4.64] ;  /* 0x0000000404071981 */ /* 0x000ea8000c1e1900 */
[----:B------:R-:W2:Y:S04]  /*0b00*/  @P1 LDG.E R8, desc[UR4][R2.64] ;  /* 0x0000000402081981 */ /* 0x000ea8000c1e1900 */
[----:B------:R-:W3:Y:S04]  /*0b10*/  @P2 LDG.E R9, desc[UR4][R4.64+0x4] ;  /* 0x0000040404092981 */ /* 0x000ee8000c1e1900 */
[----:B------:R-:W3:Y:S01]  /*0b20*/  @P2 LDG.E R19, desc[UR4][R2.64+0x4] ;  /* 0x0000040402132981 */ /* 0x000ee2000c1e1900 */
[----:B------:R-:W-:-:S02]  /*0b30*/  VIADD R6, R6, 0x2 ;  /* 0x0000000206067836 */ /* 0x000fc40000000000 */
[----:B--2---:R-:W-:-:S04]  /*0b40*/  @P1 FFMA R10, R7, R8, R10 ;  /* 0x00000008070a1223 */ /* 0x004fc8000000000a */
[----:B---3--:R-:W-:-:S07]  /*0b50*/  @P2 FFMA R10, R9, R19, R10 ;  /* 0x00000013090a2223 */ /* 0x008fce000000000a */
.L_x_5:
[----:B------:R-:W-:Y:S05]  /*0b60*/  @!P3 BRA `(.L_x_3) ;  /* 0x000000000044b947 */ /* 0x000fea0003800000 */
[----:B------:R-:W0:Y:S01]  /*0b70*/  LDCU UR6, c[0x0][0x390] ;  /* 0x00007200ff0677ac */ /* 0x000e220008000800 */
[----:B------:R-:W-:Y:S01]  /*0b80*/  IMAD.IADD R8, R11, 0x1, R6 ;  /* 0x000000010b087824 */ /* 0x000fe200078e0206 */
[----:B------:R-:W-:Y:S04]  /*0b90*/  BSSY.RECONVERGENT B0, `(.L_x_3) ;  /* 0x000000e000007945 */ /* 0x000fe80003800200 */
[----:B0-----:R-:W-:-:S04]  /*0ba0*/  ISETP.GE.AND P1, PT, R8, UR6, PT ;  /* 0x0000000608007c0c */ /* 0x001fc8000bf26270 */
[----:B------:R-:W-:-:S04]  /*0bb0*/  ISETP.GT.AND P1, PT, R8, -0x1, !P1 ;  /* 0xffffffff0800780c */ /* 0x000fc80004f24270 */
[----:B------:R-:W-:-:S13]  /*0bc0*/  PLOP3.LUT P1, PT, P0, P1, PT, 0x80, 0x8 ;  /* 0x000000000008781c */ /* 0x000fda0000723070 */
[----:B------:R-:W-:Y:S05]  /*0bd0*/  @!P1 BRA `(.L_x_6) ;  /* 0x0000000000249947 */ /* 0x000fea0003800000 */
[----:B------:R-:W0:Y:S01]  /*0be0*/  LDC.64 R4, c[0x0][0x380] ;  /* 0x0000e000ff047b82 */ /* 0x000e220000000a00 */
[----:B------:R-:W-:Y:S02]  /*0bf0*/  IMAD R17, R17, UR6, R8 ;  /* 0x0000000611117c24 */ /* 0x000fe4000f8e0208 */
[----:B------:R-:W-:-:S05]  /*0c00*/  IMAD.IADD R7, R18, 0x1, R6 ;  /* 0x0000000112077824 */ /* 0x000fca00078e0206 */
[----:B------:R-:W1:Y:S01]  /*0c10*/  LDC.64 R2, c[0x0][0x398] ;  /* 0x0000e600ff027b82 */ /* 0x000e620000000a00 */
[----:B0-----:R-:W-:-:S06]  /*0c20*/  IMAD.WIDE R4, R17, 0x4, R4 ;  /* 0x0000000411047825 */ /* 0x001fcc00078e0204 */
[----:B------:R-:W2:Y:S01]  /*0c30*/  LDG.E R5, desc[UR4][R4.64] ;  /* 0x0000000404057981 */ /* 0x000ea2000c1e1900 */
[----:B-1----:R-:W-:-:S06]  /*0c40*/  IMAD.WIDE R2, R7, 0x4, R2 ;  /* 0x0000000407027825 */ /* 0x002fcc00078e0202 */
[----:B------:R-:W2:Y:S02]  /*0c50*/  LDG.E R2, desc[UR4][R2.64] ;  /* 0x0000000402027981 */ /* 0x000ea4000c1e1900 */
[----:B--2---:R-:W-:-:S07]  /*0c60*/  FFMA R10, R5, R2, R10 ;  /* 0x00000002050a7223 */ /* 0x004fce000000000a */
.L_x_6:
[----:B------:R-:W-:Y:S05]  /*0c70*/  BSYNC.RECONVERGENT B0 ;  /* 0x0000000000007941 */ /* 0x000fea0003800200 */
.L_x_3:
[----:B------:R-:W-:Y:S05]  /*0c80*/  @P5 BRA `(.L_x_7) ;  /* 0xfffffff400385947 */ /* 0x000fea000383ffff */
.L_x_0:
[----:B------:R-:W0:Y:S02]  /*0c90*/  LDCU.64 UR6, c[0x0][0x390] ;  /* 0x00007200ff0677ac */ /* 0x000e240008000a00 */
[----:B0-----:R-:W-:-:S04]  /*0ca0*/  ISETP.GE.AND P0, PT, R0, UR7, PT ;  /* 0x0000000700007c0c */ /* 0x001fc8000bf06270 */
[----:B------:R-:W-:-:S13]  /*0cb0*/  ISETP.GE.OR P0, PT, R11, UR6, P0 ;  /* 0x000000060b007c0c */ /* 0x000fda0008706670 */
[----:B------:R-:W-:Y:S05]  /*0cc0*/  @P0 EXIT ;  /* 0x000000000000094d */ /* 0x000fea0003800000 */
[----:B------:R-:W0:Y:S01]  /*0cd0*/  LDC.64 R2, c[0x0][0x388] ;  /* 0x0000e200ff027b82 */ /* 0x000e220000000a00 */
[----:B------:R-:W-:-:S04]  /*0ce0*/  IMAD R11, R0, UR6, R11 ;  /* 0x00000006000b7c24 */ /* 0x000fc8000f8e020b */
[----:B0-----:R-:W-:-:S05]  /*0cf0*/  IMAD.WIDE R2, R11, 0x4, R2 ;  /* 0x000000040b027825 */ /* 0x001fca00078e0202 */
[----:B------:R-:W-:Y:S01]  /*0d00*/  STG.E desc[UR4][R2.64], R10 ;  /* 0x0000000a02007986 */ /* 0x000fe2000c101904 */
[----:B------:R-:W-:Y:S05]  /*0d10*/  EXIT ;  /* 0x000000000000794d */ /* 0x000fea0003800000 */
.L_x_8:
[----:B------:R-:W-:-:S00]  /*0d20*/  BRA `(.L_x_8) ;  /* 0xfffffffc00fc7947 */ /* 0x000fc0000383ffff */
[----:B------:R-:W-:-:S00]  /*0d30*/  NOP ;  /* 0x0000000000007918 */ /* 0x000fc00000000000 */
        /* <DEDUP_REMOVED lines=12> */
.L_x_9:


//--------------------- .nv.shared.reserved.0     --------------------------
	.section	.nv.shared.reserved.0,"aw",@nobits
	.weak		__nv_reservedSMEM_offset_0_alias
	.size		__nv_reservedSMEM_offset_0_alias, 0, 64
	.other		__nv_reservedSMEM_offset_0_alias,@"STO_CUDA_RESERVED_SHARED STV_DEFAULT"
__nv_reservedSMEM_offset_0_alias:
	.zero		0
	.zero		64


//--------------------- .nv.constant0._Z6conv2DPfS_iiS_i --------------------------
	.section	.nv.constant0._Z6conv2DPfS_iiS_i,"a",@progbits
	.sectionflags	@""
	.align	4
.nv.constant0._Z6conv2DPfS_iiS_i:
	.zero		932


//--------------------- SYMBOLS --------------------------

	.type		.nv.reservedSmem.offset0,@object
	.size		.nv.reservedSmem.offset0,0x4
